//
// Generated by NVIDIA NVVM Compiler
//
// Compiler Build ID: CL-36424714
// Cuda compilation tools, release 13.0, V13.0.88
// Based on NVVM 20.0.0
//

.version 9.0
.target sm_100
.address_size 64

	// .globl	_Z4testyxmljifd

.visible .entry _Z4testyxmljifd(
	.param .u64 _Z4testyxmljifd_param_0,
	.param .u64 _Z4testyxmljifd_param_1,
	.param .u64 _Z4testyxmljifd_param_2,
	.param .u64 _Z4testyxmljifd_param_3,
	.param .u32 _Z4testyxmljifd_param_4,
	.param .u32 _Z4testyxmljifd_param_5,
	.param .f32 _Z4testyxmljifd_param_6,
	.param .f64 _Z4testyxmljifd_param_7
)
{


	ret;

}


// ===== COMPILED SASS (sm_100) =====

	.target	sm_100

	.elftype	@"ET_EXEC"


//--------------------- .note.nv.tkinfo           --------------------------
	.section	.note.nv.tkinfo,"",@"SHT_NOTE"
	.sectionflags	@"SHF_NOTE_NV_TKINFO"
	.tkinfo
        /*0018*/ 	.word	0x00000002
        /*0030*/ 	.string	""
        /*0030*/ 	.string	"ptxas"
        /*0030*/ 	.string	"Cuda compilation tools, release 13.0, V13.0.88"
        /*0030*/ 	.string	"Build cuda_13.0.r13.0/compiler.36424714_0"
        /*0030*/ 	.string	"-arch sm_100 -m 64 "



//--------------------- .note.nv.cuinfo           --------------------------
	.section	.note.nv.cuinfo,"",@"SHT_NOTE"
	.sectionflags	@"SHF_NOTE_NV_CUINFO"
        /*0018*/ 	.short	0x0002
        /*001a*/ 	.short	0x0064
        /*001c*/ 	.short	0x0082
	.zero		2


//--------------------- .nv.info                  --------------------------
	.section	.nv.info,"",@"SHT_CUDA_INFO"
	.align	4


	//----- nvinfo : EIATTR_REGCOUNT
	.align		4
        /*0000*/ 	.byte	0x04, 0x2f
        /*0002*/ 	.short	(.L_1 - .L_0)
	.align		4
.L_0:
        /*0004*/ 	.word	index@(_Z4testyxmljifd)
        /*0008*/ 	.word	0x00000004


	//----- nvinfo : EIATTR_FRAME_SIZE
	.align		4
.L_1:
        /*000c*/ 	.byte	0x04, 0x11
        /*000e*/ 	.short	(.L_3 - .L_2)
	.align		4
.L_2:
        /*0010*/ 	.word	index@(_Z4testyxmljifd)
        /*0014*/ 	.word	0x00000000


	//----- nvinfo : EIATTR_MIN_STACK_SIZE
	.align		4
.L_3:
        /*0018*/ 	.byte	0x04, 0x12
        /*001a*/ 	.short	(.L_5 - .L_4)
	.align		4
.L_4:
        /*001c*/ 	.word	index@(_Z4testyxmljifd)
        /*0020*/ 	.word	0x00000000
.L_5:


//--------------------- .nv.compat                --------------------------
	.section	.nv.compat,"",@"SHT_CUDA_COMPAT_INFO"
	.align	4
        /*0000*/ 	.byte	0x02, 0x09, 0x00, 0x00, 0x02, 0x02, 0x01, 0x00, 0x02, 0x05, 0x05, 0x00, 0x03, 0x07, 0x01, 0x01
        /*0010*/ 	.byte	0x02, 0x03, 0x00, 0x00, 0x02, 0x06, 0x01, 0x00, 0x04, 0x0b, 0x08, 0x00, 0x09, 0x00, 0x00, 0x00
        /*0020*/ 	.byte	0x00, 0x00, 0x00, 0x00


//--------------------- .nv.info._Z4testyxmljifd  --------------------------
	.section	.nv.info._Z4testyxmljifd,"",@"SHT_CUDA_INFO"
	.sectionflags	@""
	.align	4


	//----- nvinfo : EIATTR_CUDA_API_VERSION
	.align		4
        /*0000*/ 	.byte	0x04, 0x37
        /*0002*/ 	.short	(.L_7 - .L_6)
.L_6:
        /*0004*/ 	.word	0x00000082


	//----- nvinfo : EIATTR_KPARAM_INFO
	.align		4
.L_7:
        /*0008*/ 	.byte	0x04, 0x17
        /*000a*/ 	.short	(.L_9 - .L_8)
.L_8:
        /*000c*/ 	.word	0x00000000
        /*0010*/ 	.short	0x0007
        /*0012*/ 	.short	0x0030
        /*0014*/ 	.byte	0x00, 0xf0, 0x21, 0x00


	//----- nvinfo : EIATTR_KPARAM_INFO
	.align		4
.L_9:
        /*0018*/ 	.byte	0x04, 0x17
        /*001a*/ 	.short	(.L_11 - .L_10)
.L_10:
        /*001c*/ 	.word	0x00000000
        /*0020*/ 	.short	0x0006
        /*0022*/ 	.short	0x0028
        /*0024*/ 	.byte	0x00, 0xf0, 0x11, 0x00


	//----- nvinfo : EIATTR_KPARAM_INFO
	.align		4
.L_11:
        /*0028*/ 	.byte	0x04, 0x17
        /*002a*/ 	.short	(.L_13 - .L_12)
.L_12:
        /*002c*/ 	.word	0x00000000
        /*0030*/ 	.short	0x0005
        /*0032*/ 	.short	0x0024
        /*0034*/ 	.byte	0x00, 0xf0, 0x11, 0x00


	//----- nvinfo : EIATTR_KPARAM_INFO
	.align		4
.L_13:
        /*0038*/ 	.byte	0x04, 0x17
        /*003a*/ 	.short	(.L_15 - .L_14)
.L_14:
        /*003c*/ 	.word	0x00000000
        /*0040*/ 	.short	0x0004
        /*0042*/ 	.short	0x0020
        /*0044*/ 	.byte	0x00, 0xf0, 0x11, 0x00


	//----- nvinfo : EIATTR_KPARAM_INFO
	.align		4
.L_15:
        /*0048*/ 	.byte	0x04, 0x17
        /*004a*/ 	.short	(.L_17 - .L_16)
.L_16:
        /*004c*/ 	.word	0x00000000
        /*0050*/ 	.short	0x0003
        /*0052*/ 	.short	0x0018
        /*0054*/ 	.byte	0x00, 0xf0, 0x21, 0x00


	//----- nvinfo : EIATTR_KPARAM_INFO
	.align		4
.L_17:
        /*0058*/ 	.byte	0x04, 0x17
        /*005a*/ 	.short	(.L_19 - .L_18)
.L_18:
        /*005c*/ 	.word	0x00000000
        /*0060*/ 	.short	0x0002
        /*0062*/ 	.short	0x0010
        /*0064*/ 	.byte	0x00, 0xf0, 0x21, 0x00


	//----- nvinfo : EIATTR_KPARAM_INFO
	.align		4
.L_19:
        /*0068*/ 	.byte	0x04, 0x17
        /*006a*/ 	.short	(.L_21 - .L_20)
.L_20:
        /*006c*/ 	.word	0x00000000
        /*0070*/ 	.short	0x0001
        /*0072*/ 	.short	0x0008
        /*0074*/ 	.byte	0x00, 0xf0, 0x21, 0x00


	//----- nvinfo : EIATTR_KPARAM_INFO
	.align		4
.L_21:
        /*0078*/ 	.byte	0x04, 0x17
        /*007a*/ 	.short	(.L_23 - .L_22)
.L_22:
        /*007c*/ 	.word	0x00000000
        /*0080*/ 	.short	0x0000
        /*0082*/ 	.short	0x0000
        /*0084*/ 	.byte	0x00, 0xf0, 0x21, 0x00


	//----- nvinfo : EIATTR_SPARSE_MMA_MASK
	.align		4
.L_23:
        /*0088*/ 	.byte	0x03, 0x50
        /*008a*/ 	.short	0x0000


	//----- nvinfo : EIATTR_MAXREG_COUNT
	.align		4
        /*008c*/ 	.byte	0x03, 0x1b
        /*008e*/ 	.short	0x00ff


	//----- nvinfo : EIATTR_MERCURY_ISA_VERSION
	.align		4
        /*0090*/ 	.byte	0x03, 0x5f
        /*0092*/ 	.short	0x0101


	//----- nvinfo : EIATTR_VRC_CTA_INIT_COUNT
	.align		4
        /*0094*/ 	.byte	0x02, 0x4a
	.zero		1
	.zero		1


	//----- nvinfo : EIATTR_EXIT_INSTR_OFFSETS
	.align		4
        /*0098*/ 	.byte	0x04, 0x1c
        /*009a*/ 	.short	(.L_25 - .L_24)


	//   ....[0]....
.L_24:
        /*009c*/ 	.word	0x00000010


	//----- nvinfo : EIATTR_CBANK_PARAM_SIZE
	.align		4
.L_25:
        /*00a0*/ 	.byte	0x03, 0x19
        /*00a2*/ 	.short	0x0038


	//----- nvinfo : EIATTR_PARAM_CBANK
	.align		4
        /*00a4*/ 	.byte	0x04, 0x0a
        /*00a6*/ 	.short	(.L_27 - .L_26)
	.align		4
.L_26:
        /*00a8*/ 	.word	index@(.nv.constant0._Z4testyxmljifd)
        /*00ac*/ 	.short	0x0380
        /*00ae*/ 	.short	0x0038


	//----- nvinfo : EIATTR_SW_WAR
	.align		4
.L_27:
        /*00b0*/ 	.byte	0x04, 0x36
        /*00b2*/ 	.short	(.L_29 - .L_28)
.L_28:
        /*00b4*/ 	.word	0x00000008
.L_29:


//--------------------- .nv.callgraph             --------------------------
	.section	.nv.callgraph,"",@"SHT_CUDA_CALLGRAPH"
	.align	4
	.sectionentsize	8
	.align		4
        /*0000*/ 	.word	0x00000000
	.align		4
        /*0004*/ 	.word	0xffffffff
	.align		4
        /*0008*/ 	.word	0x00000000
	.align		4
        /*000c*/ 	.word	0xfffffffe
	.align		4
        /*0010*/ 	.word	0x00000000
	.align		4
        /*0014*/ 	.word	0xfffffffd
	.align		4
        /*0018*/ 	.word	0x00000000
	.align		4
        /*001c*/ 	.word	0xfffffffc


//--------------------- .text._Z4testyxmljifd     --------------------------
	.section	.text._Z4testyxmljifd,"ax",@progbits
	.align	128
        .global         _Z4testyxmljifd
        .type           _Z4testyxmljifd,@function
        .size           _Z4testyxmljifd,(.L_x_1 - _Z4testyxmljifd)
        .other          _Z4testyxmljifd,@"STO_CUDA_ENTRY STV_DEFAULT"
_Z4testyxmljifd:
.text._Z4testyxmljifd:
[----:B------:R-:W-:Y:S01]  /*0000*/  LDC R1, c[0x0][0x37c] ;  /* 0x0000df00ff017b82 */ /* 0x000fe20000000800 */
[----:B------:R-:W-:Y:S05]  /*0010*/  EXIT ;  /* 0x000000000000794d */ /* 0x000fea0003800000 */
.L_x_0:
[----:B------:R-:W-:-:S00]  /*0020*/  BRA `(.L_x_0) ;  /* 0xfffffffc00fc7947 */ /* 0x000fc0000383ffff */
[----:B------:R-:W-:-:S00]  /*0030*/  NOP ;  /* 0x0000000000007918 */ /* 0x000fc00000000000 */
        /* <DEDUP_REMOVED lines=12> */
.L_x_1:


//--------------------- .nv.shared.reserved.0     --------------------------
	.section	.nv.shared.reserved.0,"aw",@nobits
	.weak		__nv_reservedSMEM_offset_0_alias
	.size		__nv_reservedSMEM_offset_0_alias, 0, 64
	.other		__nv_reservedSMEM_offset_0_alias,@"STO_CUDA_RESERVED_SHARED STV_DEFAULT"
__nv_reservedSMEM_offset_0_alias:
	.zero		0
	.zero		64


//--------------------- .nv.constant0._Z4testyxmljifd --------------------------
	.section	.nv.constant0._Z4testyxmljifd,"a",@progbits
	.sectionflags	@""
	.align	4
.nv.constant0._Z4testyxmljifd:
	.zero		952


//--------------------- SYMBOLS --------------------------

	.type		.nv.reservedSmem.offset0,@object
	.size		.nv.reservedSmem.offset0,0x4
